	.headerflags	@"EF_CUDA_TEXMODE_UNIFIED EF_CUDA_64BIT_ADDRESS EF_CUDA_ACCELERATORS EF_CUDA_SM90 EF_CUDA_VIRTUAL_SM(EF_CUDA_SM90)"
	.elftype	@"ET_EXEC"


//--------------------- .nv.info                  --------------------------
	.section	.nv.info,"",@"SHT_CUDA_INFO"
	.align	4


	//----- nvinfo : EIATTR_REGCOUNT
	.align		4
        /*0000*/ 	.byte	0x04, 0x2f
        /*0002*/ 	.short	(.L_3 - .L_2)
	.align		4
.L_2:
        /*0004*/ 	.word	index@(triton_poi_fused__native_batch_norm_legit_no_training_add_convolution_24)
        /*0008*/ 	.word	0x0000001c


	//----- nvinfo : EIATTR_MIN_STACK_SIZE
	.align		4
.L_3:
        /*000c*/ 	.byte	0x04, 0x12
        /*000e*/ 	.short	(.L_5 - .L_4)
	.align		4
.L_4:
        /*0010*/ 	.word	index@(triton_poi_fused__native_batch_norm_legit_no_training_add_convolution_24)
        /*0014*/ 	.word	0x00000000


	//----- nvinfo : EIATTR_FRAME_SIZE
	.align		4
.L_5:
        /*0018*/ 	.byte	0x04, 0x11
        /*001a*/ 	.short	(.L_7 - .L_6)
	.align		4
.L_6:
        /*001c*/ 	.word	index@(triton_poi_fused__native_batch_norm_legit_no_training_add_convolution_24)
        /*0020*/ 	.word	0x00000000


	//----- nvinfo : EIATTR_MIN_STACK_SIZE
	.align		4
.L_7:
        /*0024*/ 	.byte	0x04, 0x12
        /*0026*/ 	.short	(.L_9 - .L_8)
	.align		4
.L_8:
        /*0028*/ 	.word	index@(triton_poi_fused__native_batch_norm_legit_no_training_add_convolution_24)
        /*002c*/ 	.word	0x00000000
.L_9:


//--------------------- .nv.info.triton_poi_fused__native_batch_norm_legit_no_training_add_convolution_24 --------------------------
	.section	.nv.info.triton_poi_fused__native_batch_norm_legit_no_training_add_convolution_24,"",@"SHT_CUDA_INFO"
	.sectionflags	@""
	.align	4


	//----- nvinfo : EIATTR_CUDA_API_VERSION
	.align		4
        /*0000*/ 	.byte	0x04, 0x37
        /*0002*/ 	.short	(.L_11 - .L_10)
.L_10:
        /*0004*/ 	.word	0x0000007c


	//----- nvinfo : EIATTR_KPARAM_INFO
	.align		4
.L_11:
        /*0008*/ 	.byte	0x04, 0x17
        /*000a*/ 	.short	(.L_13 - .L_12)
.L_12:
        /*000c*/ 	.word	0x00000000
        /*0010*/ 	.short	0x000c
        /*0012*/ 	.short	0x0060
        /*0014*/ 	.byte	0x00, 0xf0, 0x11, 0x00


	//----- nvinfo : EIATTR_KPARAM_INFO
	.align		4
.L_13:
        /*0018*/ 	.byte	0x04, 0x17
        /*001a*/ 	.short	(.L_15 - .L_14)
.L_14:
        /*001c*/ 	.word	0x00000000
        /*0020*/ 	.short	0x000b
        /*0022*/ 	.short	0x0058
        /*0024*/ 	.byte	0x00, 0xf4, 0x21, 0x00


	//----- nvinfo : EIATTR_KPARAM_INFO
	.align		4
.L_15:
        /*0028*/ 	.byte	0x04, 0x17
        /*002a*/ 	.short	(.L_17 - .L_16)
.L_16:
        /*002c*/ 	.word	0x00000000
        /*0030*/ 	.short	0x000a
        /*0032*/ 	.short	0x0050
        /*0034*/ 	.byte	0x00, 0xf4, 0x21, 0x00


	//----- nvinfo : EIATTR_KPARAM_INFO
	.align		4
.L_17:
        /*0038*/ 	.byte	0x04, 0x17
        /*003a*/ 	.short	(.L_19 - .L_18)
.L_18:
        /*003c*/ 	.word	0x00000000
        /*0040*/ 	.short	0x0009
        /*0042*/ 	.short	0x0048
        /*0044*/ 	.byte	0x00, 0xf4, 0x21, 0x00


	//----- nvinfo : EIATTR_KPARAM_INFO
	.align		4
.L_19:
        /*0048*/ 	.byte	0x04, 0x17
        /*004a*/ 	.short	(.L_21 - .L_20)
.L_20:
        /*004c*/ 	.word	0x00000000
        /*0050*/ 	.short	0x0008
        /*0052*/ 	.short	0x0040
        /*0054*/ 	.byte	0x00, 0xf4, 0x21, 0x00


	//----- nvinfo : EIATTR_KPARAM_INFO
	.align		4
.L_21:
        /*0058*/ 	.byte	0x04, 0x17
        /*005a*/ 	.short	(.L_23 - .L_22)
.L_22:
        /*005c*/ 	.word	0x00000000
        /*0060*/ 	.short	0x0007
        /*0062*/ 	.short	0x0038
        /*0064*/ 	.byte	0x00, 0xf4, 0x21, 0x00


	//----- nvinfo : EIATTR_KPARAM_INFO
	.align		4
.L_23:
        /*0068*/ 	.byte	0x04, 0x17
        /*006a*/ 	.short	(.L_25 - .L_24)
.L_24:
        /*006c*/ 	.word	0x00000000
        /*0070*/ 	.short	0x0006
        /*0072*/ 	.short	0x0030
        /*0074*/ 	.byte	0x00, 0xf4, 0x21, 0x00


	//----- nvinfo : EIATTR_KPARAM_INFO
	.align		4
.L_25:
        /*0078*/ 	.byte	0x04, 0x17
        /*007a*/ 	.short	(.L_27 - .L_26)
.L_26:
        /*007c*/ 	.word	0x00000000
        /*0080*/ 	.short	0x0005
        /*0082*/ 	.short	0x0028
        /*0084*/ 	.byte	0x00, 0xf4, 0x21, 0x00


	//----- nvinfo : EIATTR_KPARAM_INFO
	.align		4
.L_27:
        /*0088*/ 	.byte	0x04, 0x17
        /*008a*/ 	.short	(.L_29 - .L_28)
.L_28:
        /*008c*/ 	.word	0x00000000
        /*0090*/ 	.short	0x0004
        /*0092*/ 	.short	0x0020
        /*0094*/ 	.byte	0x00, 0xf4, 0x21, 0x00


	//----- nvinfo : EIATTR_KPARAM_INFO
	.align		4
.L_29:
        /*0098*/ 	.byte	0x04, 0x17
        /*009a*/ 	.short	(.L_31 - .L_30)
.L_30:
        /*009c*/ 	.word	0x00000000
        /*00a0*/ 	.short	0x0003
        /*00a2*/ 	.short	0x0018
        /*00a4*/ 	.byte	0x00, 0xf4, 0x21, 0x00


	//----- nvinfo : EIATTR_KPARAM_INFO
	.align		4
.L_31:
        /*00a8*/ 	.byte	0x04, 0x17
        /*00aa*/ 	.short	(.L_33 - .L_32)
.L_32:
        /*00ac*/ 	.word	0x00000000
        /*00b0*/ 	.short	0x0002
        /*00b2*/ 	.short	0x0010
        /*00b4*/ 	.byte	0x00, 0xf4, 0x21, 0x00


	//----- nvinfo : EIATTR_KPARAM_INFO
	.align		4
.L_33:
        /*00b8*/ 	.byte	0x04, 0x17
        /*00ba*/ 	.short	(.L_35 - .L_34)
.L_34:
        /*00bc*/ 	.word	0x00000000
        /*00c0*/ 	.short	0x0001
        /*00c2*/ 	.short	0x0008
        /*00c4*/ 	.byte	0x00, 0xf4, 0x21, 0x00


	//----- nvinfo : EIATTR_KPARAM_INFO
	.align		4
.L_35:
        /*00c8*/ 	.byte	0x04, 0x17
        /*00ca*/ 	.short	(.L_37 - .L_36)
.L_36:
        /*00cc*/ 	.word	0x00000000
        /*00d0*/ 	.short	0x0000
        /*00d2*/ 	.short	0x0000
        /*00d4*/ 	.byte	0x00, 0xf4, 0x21, 0x00


	//----- nvinfo : EIATTR_SPARSE_MMA_MASK
	.align		4
.L_37:
        /*00d8*/ 	.byte	0x03, 0x50
        /*00da*/ 	.short	0x0000


	//----- nvinfo : EIATTR_MAXREG_COUNT
	.align		4
        /*00dc*/ 	.byte	0x03, 0x1b
        /*00de*/ 	.short	0x00ff


	//----- nvinfo : EIATTR_EXIT_INSTR_OFFSETS
	.align		4
        /*00e0*/ 	.byte	0x04, 0x1c
        /*00e2*/ 	.short	(.L_39 - .L_38)


	//   ....[0]....
.L_38:
        /*00e4*/ 	.word	0x00000660


	//----- nvinfo : EIATTR_REQNTID
	.align		4
.L_39:
        /*00e8*/ 	.byte	0x04, 0x10
        /*00ea*/ 	.short	(.L_41 - .L_40)
.L_40:
        /*00ec*/ 	.word	0x00000080
        /*00f0*/ 	.word	0x00000001
        /*00f4*/ 	.word	0x00000001


	//----- nvinfo : EIATTR_CBANK_PARAM_SIZE
	.align		4
.L_41:
        /*00f8*/ 	.byte	0x03, 0x19
        /*00fa*/ 	.short	0x0064


	//----- nvinfo : EIATTR_PARAM_CBANK
	.align		4
        /*00fc*/ 	.byte	0x04, 0x0a
        /*00fe*/ 	.short	(.L_43 - .L_42)
	.align		4
.L_42:
        /*0100*/ 	.word	index@(.nv.constant0.triton_poi_fused__native_batch_norm_legit_no_training_add_convolution_24)
        /*0104*/ 	.short	0x0210
        /*0106*/ 	.short	0x0064


	//----- nvinfo : EIATTR_SW_WAR
	.align		4
.L_43:
        /*0108*/ 	.byte	0x04, 0x36
        /*010a*/ 	.short	(.L_45 - .L_44)
.L_44:
        /*010c*/ 	.word	0x00000008
.L_45:


//--------------------- .nv.callgraph             --------------------------
	.section	.nv.callgraph,"",@"SHT_CUDA_CALLGRAPH"
	.align	4
	.sectionentsize	8
	.align		4
        /*0000*/ 	.word	0x00000000
	.align		4
        /*0004*/ 	.word	0xffffffff
	.align		4
        /*0008*/ 	.word	0x00000000
	.align		4
        /*000c*/ 	.word	0xfffffffe
	.align		4
        /*0010*/ 	.word	0x00000000
	.align		4
        /*0014*/ 	.word	0xfffffffd
	.align		4
        /*0018*/ 	.word	0x00000000
	.align		4
        /*001c*/ 	.word	0xfffffffc


//--------------------- .nv.constant4             --------------------------
	.section	.nv.constant4,"a",@progbits
	.align	8
	.align		8
.nv.constant4:
        /*0000*/ 	.dword	_$_str
	.align		8
        /*0008*/ 	.dword	_$_str_$_2


//--------------------- .text.triton_poi_fused__native_batch_norm_legit_no_training_add_convolution_24 --------------------------
	.section	.text.triton_poi_fused__native_batch_norm_legit_no_training_add_convolution_24,"ax",@progbits
	.align	128
        .global         triton_poi_fused__native_batch_norm_legit_no_training_add_convolution_24
        .type           triton_poi_fused__native_batch_norm_legit_no_training_add_convolution_24,@function
        .size           triton_poi_fused__native_batch_norm_legit_no_training_add_convolution_24,(.L_x_1 - triton_poi_fused__native_batch_norm_legit_no_training_add_convolution_24)
        .other          triton_poi_fused__native_batch_norm_legit_no_training_add_convolution_24,@"STO_CUDA_ENTRY STV_DEFAULT"
triton_poi_fused__native_batch_norm_legit_no_training_add_convolution_24:
.text.triton_poi_fused__native_batch_norm_legit_no_training_add_convolution_24:
[----:B------:R-:W-:Y:S01]  /*0000*/  LDC R1, c[0x0][0x28] ;  /* 0x00000a00ff017b82 */ /* 0x000fe20000000800 */
[----:B------:R-:W1:Y:S07]  /*0010*/  S2R R20, SR_TID.X ;  /* 0x0000000000147919 */ /* 0x000e6e0000002100 */
[----:B------:R-:W2:Y:S01]  /*0020*/  LDC.64 R8, c[0x0][0x250] ;  /* 0x00009400ff087b82 */ /* 0x000ea20000000a00 */
[----:B------:R-:W-:Y:S01]  /*0030*/  ULDC.64 UR4, c[0x0][0x208] ;  /* 0x0000820000047ab9 */ /* 0x000fe20000000a00 */
[----:B------:R-:W3:Y:S06]  /*0040*/  S2R R3, SR_CTAID.X ;  /* 0x0000000000037919 */ /* 0x000eec0000002500 */
[----:B------:R-:W4:Y:S08]  /*0050*/  LDC.64 R18, c[0x0][0x218] ;  /* 0x00008600ff127b82 */ /* 0x000f300000000a00 */
[----:B------:R-:W5:Y:S08]  /*0060*/  LDC.64 R14, c[0x0][0x248] ;  /* 0x00009200ff0e7b82 */ /* 0x000f700000000a00 */
[----:B------:R-:W2:Y:S01]  /*0070*/  LDC.64 R16, c[0x0][0x220] ;  /* 0x00008800ff107b82 */ /* 0x000ea20000000a00 */
[----:B-1----:R-:W-:-:S02]  /*0080*/  LOP3.LUT R20, R20, 0x7f, RZ, 0xc0, !PT ;  /* 0x0000007f14147812 */ /* 0x002fc400078ec0ff */
[----:B---3--:R-:W-:Y:S02]  /*0090*/  SHF.R.S32.HI R5, RZ, 0x18, R3 ;  /* 0x00000018ff057819 */ /* 0x008fe40000011403 */
[----:B------:R-:W-:Y:S02]  /*00a0*/  LEA R20, R3, R20, 0x7 ;  /* 0x0000001403147211 */ /* 0x000fe400078e38ff */
[----:B------:R-:W-:Y:S01]  /*00b0*/  SGXT R5, R5, 0x1 ;  /* 0x000000010505781a */ /* 0x000fe20000000200 */
[----:B------:R-:W1:Y:S01]  /*00c0*/  LDC.64 R2, c[0x0][0x228] ;  /* 0x00008a00ff027b82 */ /* 0x000e620000000a00 */
[----:B------:R-:W-:Y:S02]  /*00d0*/  SHF.R.S32.HI R7, RZ, 0x1f, R20 ;  /* 0x0000001fff077819 */ /* 0x000fe40000011414 */
[-C--:B------:R-:W-:Y:S02]  /*00e0*/  LEA.HI R6, R5, R20.reuse, RZ, 0x4 ;  /* 0x0000001405067211 */ /* 0x080fe400078f20ff */
[----:B------:R-:W-:-:S02]  /*00f0*/  LEA.HI R7, R7, R20, RZ, 0x2 ;  /* 0x0000001407077211 */ /* 0x000fc400078f10ff */
[--C-:B------:R-:W-:Y:S02]  /*0100*/  SHF.R.S32.HI R23, RZ, 0x4, R6.reuse ;  /* 0x00000004ff177819 */ /* 0x100fe40000011406 */
[----:B------:R-:W-:Y:S02]  /*0110*/  SHF.R.S32.HI R0, RZ, 0x1f, R6 ;  /* 0x0000001fff007819 */ /* 0x000fe40000011406 */
[----:B------:R-:W-:Y:S02]  /*0120*/  SHF.R.S32.HI R4, RZ, 0x2, R7 ;  /* 0x00000002ff047819 */ /* 0x000fe40000011407 */
[----:B------:R-:W-:Y:S02]  /*0130*/  LEA.HI R0, R0, R23, RZ, 0x9 ;  /* 0x0000001700007211 */ /* 0x000fe400078f48ff */
[----:B------:R-:W-:Y:S02]  /*0140*/  LEA.HI R5, R4, R4, RZ, 0x2 ;  /* 0x0000000404057211 */ /* 0x000fe400078f10ff */
[----:B------:R-:W-:-:S04]  /*0150*/  LOP3.LUT R0, R0, 0xfffffe00, RZ, 0xc0, !PT ;  /* 0xfffffe0000007812 */ /* 0x000fc800078ec0ff */
[----:B------:R-:W-:Y:S02]  /*0160*/  IADD3 R23, R23, -R0, RZ ;  /* 0x8000000017177210 */ /* 0x000fe40007ffe0ff */
[----:B------:R-:W-:-:S03]  /*0170*/  LOP3.LUT R5, R5, 0xfffc, RZ, 0xc0, !PT ;  /* 0x0000fffc05057812 */ /* 0x000fc600078ec0ff */
[----:B-1----:R-:W-:-:S04]  /*0180*/  IMAD.WIDE R2, R23, 0x4, R2 ;  /* 0x0000000417027825 */ /* 0x002fc800078e0202 */
[C---:B--2---:R-:W-:Y:S01]  /*0190*/  IMAD.WIDE R8, R23.reuse, 0x4, R8 ;  /* 0x0000000417087825 */ /* 0x044fe200078e0208 */
[----:B------:R1:W2:Y:S04]  /*01a0*/  LDG.E.EL R0, desc[UR4][R2.64] ;  /* 0x0000000402007981 */ /* 0x0002a8000c2e1900 */
[----:B------:R3:W2:Y:S01]  /*01b0*/  LDG.E.EL R21, desc[UR4][R8.64] ;  /* 0x0000000408157981 */ /* 0x0006a2000c2e1900 */
[----:B------:R-:W-:Y:S01]  /*01c0*/  IMAD.IADD R10, R4, 0x1, -R5 ;  /* 0x00000001040a7824 */ /* 0x000fe200078e0a05 */
[----:B------:R-:W-:Y:S01]  /*01d0*/  LOP3.LUT R22, R6, 0xfffffff0, RZ, 0xc0, !PT ;  /* 0xfffffff006167812 */ /* 0x000fe200078ec0ff */
[----:B----4-:R-:W-:Y:S01]  /*01e0*/  IMAD.WIDE R18, R23, 0x4, R18 ;  /* 0x0000000417127825 */ /* 0x010fe200078e0212 */
[----:B------:R-:W-:Y:S02]  /*01f0*/  LOP3.LUT R7, R7, 0xfffffffc, RZ, 0xc0, !PT ;  /* 0xfffffffc07077812 */ /* 0x000fe400078ec0ff */
[----:B------:R-:W-:Y:S01]  /*0200*/  LOP3.LUT R5, R10, 0x80, RZ, 0xc0, !PT ;  /* 0x000000800a057812 */ /* 0x000fe200078ec0ff */
[----:B-1----:R-:W1:Y:S01]  /*0210*/  LDC.64 R2, c[0x0][0x210] ;  /* 0x00008400ff027b82 */ /* 0x002e620000000a00 */
[----:B------:R-:W-:Y:S01]  /*0220*/  IADD3 R22, R22, R20, -R7 ;  /* 0x0000001416167210 */ /* 0x000fe20007ffe807 */
[----:B-----5:R-:W-:Y:S01]  /*0230*/  IMAD.WIDE R14, R23, 0x4, R14 ;  /* 0x00000004170e7825 */ /* 0x020fe200078e020e */
[----:B------:R-:W-:Y:S01]  /*0240*/  LEA.HI R11, R5, R10, RZ, 0x19 ;  /* 0x0000000a050b7211 */ /* 0x000fe200078fc8ff */
[----:B------:R-:W4:Y:S03]  /*0250*/  LDG.E.EL R18, desc[UR4][R18.64] ;  /* 0x0000000412127981 */ /* 0x000f26000c2e1900 */
[C---:B------:R-:W-:Y:S01]  /*0260*/  LOP3.LUT R12, R11.reuse, 0xfe, RZ, 0xc0, !PT ;  /* 0x000000fe0b0c7812 */ /* 0x040fe200078ec0ff */
[----:B------:R-:W5:Y:S01]  /*0270*/  LDC.64 R4, c[0x0][0x240] ;  /* 0x00009000ff047b82 */ /* 0x000f620000000a00 */
[----:B---3--:R-:W-:Y:S01]  /*0280*/  PRMT R8, R11, 0x8880, RZ ;  /* 0x000088800b087816 */ /* 0x008fe200000000ff */
[----:B0-----:R-:W-:Y:S01]  /*0290*/  IMAD.WIDE R16, R23, 0x4, R16 ;  /* 0x0000000417107825 */ /* 0x001fe200078e0210 */
[----:B------:R-:W-:Y:S01]  /*02a0*/  IADD3 R12, RZ, -R12, RZ ;  /* 0x8000000cff0c7210 */ /* 0x000fe20007ffe0ff */
[----:B------:R-:W3:Y:S01]  /*02b0*/  LDG.E.EL R15, desc[UR4][R14.64] ;  /* 0x000000040e0f7981 */ /* 0x000ee2000c2e1900 */
[----:B------:R-:W-:-:S02]  /*02c0*/  SHF.R.S32.HI R6, RZ, 0x1, R8 ;  /* 0x00000001ff067819 */ /* 0x000fc40000011408 */
[----:B------:R-:W-:Y:S01]  /*02d0*/  PRMT R9, R12, 0x7710, RZ ;  /* 0x000077100c097816 */ /* 0x000fe200000000ff */
[----:B------:R-:W3:Y:S01]  /*02e0*/  LDG.E.EL R16, desc[UR4][R16.64] ;  /* 0x0000000410107981 */ /* 0x000ee2000c2e1900 */
[----:B------:R-:W-:Y:S01]  /*02f0*/  PRMT R25, R6, 0x9910, RZ ;  /* 0x0000991006197816 */ /* 0x000fe200000000ff */
[----:B------:R-:W0:Y:S02]  /*0300*/  LDC.64 R12, c[0x0][0x230] ;  /* 0x00008c00ff0c7b82 */ /* 0x000e240000000a00 */
[----:B------:R-:W-:Y:S01]  /*0310*/  IMAD.IADD R8, R10, 0x1, R9 ;  /* 0x000000010a087824 */ /* 0x000fe200078e0209 */
[----:B------:R-:W-:Y:S01]  /*0320*/  LEA R22, R25, R22, 0x2 ;  /* 0x0000001619167211 */ /* 0x000fe200078e10ff */
[----:B-1----:R-:W-:-:S03]  /*0330*/  IMAD.WIDE R2, R20, 0x4, R2 ;  /* 0x0000000414027825 */ /* 0x002fc600078e0202 */
[----:B------:R-:W-:Y:S01]  /*0340*/  PRMT R24, R8, 0x8880, RZ ;  /* 0x0000888008187816 */ /* 0x000fe200000000ff */
[----:B------:R-:W1:Y:S04]  /*0350*/  LDC.64 R10, c[0x0][0x258] ;  /* 0x00009600ff0a7b82 */ /* 0x000e680000000a00 */
[----:B------:R-:W-:-:S04]  /*0360*/  IMAD.MOV.U32 R25, RZ, RZ, R24 ;  /* 0x000000ffff197224 */ /* 0x000fc800078e0018 */
[----:B------:R-:W1:Y:S01]  /*0370*/  LDC.64 R8, c[0x0][0x260] ;  /* 0x00009800ff087b82 */ /* 0x000e620000000a00 */
[----:B------:R-:W-:-:S05]  /*0380*/  LEA R25, R25, R22, 0x3 ;  /* 0x0000001619197211 */ /* 0x000fca00078e18ff */
[----:B-----5:R-:W-:Y:S02]  /*0390*/  IMAD.WIDE R4, R25, 0x4, R4 ;  /* 0x0000000419047825 */ /* 0x020fe400078e0204 */
[----:B------:R-:W5:Y:S01]  /*03a0*/  LDC.64 R6, c[0x0][0x238] ;  /* 0x00008e00ff067b82 */ /* 0x000f620000000a00 */
[----:B------:R-:W4:Y:S01]  /*03b0*/  LDG.E R25, desc[UR4][R2.64] ;  /* 0x0000000402197981 */ /* 0x000f22000c1e1900 */
[----:B0-----:R-:W-:-:S03]  /*03c0*/  IMAD.WIDE R12, R23, 0x4, R12 ;  /* 0x00000004170c7825 */ /* 0x001fc600078e020c */
[----:B------:R-:W3:Y:S01]  /*03d0*/  LDG.E R4, desc[UR4][R4.64] ;  /* 0x0000000404047981 */ /* 0x000ee2000c1e1900 */
[----:B-1----:R-:W-:-:S03]  /*03e0*/  IMAD.WIDE R10, R23, 0x4, R10 ;  /* 0x00000004170a7825 */ /* 0x002fc600078e020a */
[----:B------:R-:W3:Y:S04]  /*03f0*/  LDG.E.EL R12, desc[UR4][R12.64] ;  /* 0x000000040c0c7981 */ /* 0x000ee8000c2e1900 */
[----:B------:R0:W3:Y:S01]  /*0400*/  LDG.E.EL R10, desc[UR4][R10.64] ;  /* 0x000000040a0a7981 */ /* 0x0000e2000c2e1900 */
[----:B------:R-:W-:-:S06]  /*0410*/  IMAD.WIDE R8, R23, 0x4, R8 ;  /* 0x0000000417087825 */ /* 0x000fcc00078e0208 */
[----:B------:R-:W3:Y:S01]  /*0420*/  LDG.E.EL R9, desc[UR4][R8.64] ;  /* 0x0000000408097981 */ /* 0x000ee2000c2e1900 */
[----:B-----5:R-:W-:-:S05]  /*0430*/  IMAD.WIDE R6, R23, 0x4, R6 ;  /* 0x0000000417067825 */ /* 0x020fca00078e0206 */
[----:B------:R1:W5:Y:S01]  /*0440*/  LDG.E.EL R19, desc[UR4][R6.64] ;  /* 0x0000000406137981 */ /* 0x000362000c2e1900 */
[----:B0-----:R-:W-:Y:S01]  /*0450*/  IMAD.MOV.U32 R11, RZ, RZ, 0x3e800000 ;  /* 0x3e800000ff0b7424 */ /* 0x001fe200078e00ff */
[----:B-1----:R-:W0:Y:S02]  /*0460*/  LDC.64 R6, c[0x0][0x268] ;  /* 0x00009a00ff067b82 */ /* 0x002e240000000a00 */
[----:B0-----:R-:W-:-:S04]  /*0470*/  IMAD.WIDE R6, R20, 0x4, R6 ;  /* 0x0000000414067825 */ /* 0x001fc800078e0206 */
[----:B--2---:R-:W-:Y:S01]  /*0480*/  FADD R0, R0, 9.9999997473787516356e-06 ;  /* 0x3727c5ac00007421 */ /* 0x004fe20000000000 */
[----:B------:R-:W-:-:S03]  /*0490*/  FADD R21, R21, 9.9999997473787516356e-06 ;  /* 0x3727c5ac15157421 */ /* 0x000fc60000000000 */
[----:B------:R-:W0:Y:S08]  /*04a0*/  MUFU.SQRT R5, R0 ;  /* 0x0000000000057308 */ /* 0x000e300000002000 */
[----:B------:R-:W1:Y:S01]  /*04b0*/  MUFU.SQRT R14, R21 ;  /* 0x00000015000e7308 */ /* 0x000e620000002000 */
[C---:B0-----:R-:W-:Y:S02]  /*04c0*/  FSETP.GT.AND P0, PT, R5.reuse, 8.50705917302346158658e+37, PT ;  /* 0x7e8000000500780b */ /* 0x041fe40003f04000 */
[----:B------:R-:W-:-:S02]  /*04d0*/  FSETP.GEU.AND P2, PT, R5, 1.175494350822287508e-38, PT ;  /* 0x008000000500780b */ /* 0x000fc40003f4e000 */
[C---:B-1----:R-:W-:Y:S02]  /*04e0*/  FSETP.GT.AND P1, PT, R14.reuse, 8.50705917302346158658e+37, PT ;  /* 0x7e8000000e00780b */ /* 0x042fe40003f24000 */
[----:B------:R-:W-:-:S07]  /*04f0*/  FSETP.GEU.AND P3, PT, R14, 1.175494350822287508e-38, PT ;  /* 0x008000000e00780b */ /* 0x000fce0003f6e000 */
[----:B------:R-:W-:-:S04]  /*0500*/  @P0 FMUL R5, R5, 0.25 ;  /* 0x3e80000005050820 */ /* 0x000fc80000400000 */
[----:B------:R-:W-:Y:S01]  /*0510*/  @!P2 FMUL R5, R5, 16777216 ;  /* 0x4b8000000505a820 */ /* 0x000fe20000400000 */
[----:B------:R-:W-:-:S04]  /*0520*/  @P1 FMUL R14, R14, 0.25 ;  /* 0x3e8000000e0e1820 */ /* 0x000fc80000400000 */
[----:B------:R-:W-:Y:S01]  /*0530*/  @!P3 FMUL R14, R14, 16777216 ;  /* 0x4b8000000e0eb820 */ /* 0x000fe20000400000 */
[----:B------:R-:W0:Y:S01]  /*0540*/  MUFU.RCP R5, R5 ;  /* 0x0000000500057308 */ /* 0x000e220000001000 */
[----:B------:R-:W-:-:S07]  /*0550*/  FSEL R0, R11, 1, P0 ;  /* 0x3f8000000b007808 */ /* 0x000fce0000000000 */
[----:B------:R-:W1:Y:S01]  /*0560*/  MUFU.RCP R14, R14 ;  /* 0x0000000e000e7308 */ /* 0x000e620000001000 */
[----:B------:R-:W-:Y:S01]  /*0570*/  FSEL R11, R11, 1, P1 ;  /* 0x3f8000000b0b7808 */ /* 0x000fe20000800000 */
[----:B------:R-:W-:Y:S01]  /*0580*/  @!P2 FMUL R0, R0, 16777216 ;  /* 0x4b8000000000a820 */ /* 0x000fe20000400000 */
[----:B----4-:R-:W-:-:S03]  /*0590*/  FADD R25, R25, R18 ;  /* 0x0000001219197221 */ /* 0x010fc60000000000 */
[----:B------:R-:W-:Y:S01]  /*05a0*/  @!P3 FMUL R11, R11, 16777216 ;  /* 0x4b8000000b0bb820 */ /* 0x000fe20000400000 */
[----:B---3--:R-:W-:Y:S01]  /*05b0*/  FADD R4, R4, -R15 ;  /* 0x8000000f04047221 */ /* 0x008fe20000000000 */
[----:B0-----:R-:W-:Y:S01]  /*05c0*/  FMUL R5, R5, R0 ;  /* 0x0000000005057220 */ /* 0x001fe20000400000 */
[----:B------:R-:W-:Y:S01]  /*05d0*/  FADD R16, -R16, R25 ;  /* 0x0000001910107221 */ /* 0x000fe20000000100 */
[----:B-1----:R-:W-:-:S03]  /*05e0*/  FMUL R11, R14, R11 ;  /* 0x0000000b0e0b7220 */ /* 0x002fc60000400000 */
[----:B------:R-:W-:Y:S01]  /*05f0*/  FMUL R5, R5, R16 ;  /* 0x0000001005057220 */ /* 0x000fe20000400000 */
[----:B------:R-:W-:-:S04]  /*0600*/  FMUL R4, R11, R4 ;  /* 0x000000040b047220 */ /* 0x000fc80000400000 */
[----:B------:R-:W-:Y:S01]  /*0610*/  FFMA R4, R10, R4, R9 ;  /* 0x000000040a047223 */ /* 0x000fe20000000009 */
[----:B-----5:R-:W-:-:S04]  /*0620*/  FFMA R5, R12, R5, R19 ;  /* 0x000000050c057223 */ /* 0x020fc80000000013 */
[----:B------:R-:W-:Y:S01]  /*0630*/  FADD R5, R4, R5 ;  /* 0x0000000504057221 */ /* 0x000fe20000000000 */
[----:B------:R-:W-:Y:S04]  /*0640*/  STG.E desc[UR4][R2.64], R25 ;  /* 0x0000001902007986 */ /* 0x000fe8000c101904 */
[----:B------:R-:W-:Y:S01]  /*0650*/  STG.E desc[UR4][R6.64], R5 ;  /* 0x0000000506007986 */ /* 0x000fe2000c101904 */
[----:B------:R-:W-:Y:S05]  /*0660*/  EXIT ;  /* 0x000000000000794d */ /* 0x000fea0003800000 */
.L_x_0:
[----:B------:R-:W-:-:S00]  /*0670*/  BRA `(.L_x_0) ;  /* 0xfffffffc00fc7947 */ /* 0x000fc0000383ffff */
[----:B------:R-:W-:-:S00]  /*0680*/  NOP ;  /* 0x0000000000007918 */ /* 0x000fc00000000000 */
[----:B------:R-:W-:-:S00]  /*0690*/  NOP ;  /* 0x0000000000007918 */ /* 0x000fc00000000000 */
[----:B------:R-:W-:-:S00]  /*06a0*/  NOP ;  /* 0x0000000000007918 */ /* 0x000fc00000000000 */
[----:B------:R-:W-:-:S00]  /*06b0*/  NOP ;  /* 0x0000000000007918 */ /* 0x000fc00000000000 */
[----:B------:R-:W-:-:S00]  /*06c0*/  NOP ;  /* 0x0000000000007918 */ /* 0x000fc00000000000 */
[----:B------:R-:W-:-:S00]  /*06d0*/  NOP ;  /* 0x0000000000007918 */ /* 0x000fc00000000000 */
[----:B------:R-:W-:-:S00]  /*06e0*/  NOP ;  /* 0x0000000000007918 */ /* 0x000fc00000000000 */
[----:B------:R-:W-:-:S00]  /*06f0*/  NOP ;  /* 0x0000000000007918 */ /* 0x000fc00000000000 */
.L_x_1:


//--------------------- .nv.global.init           --------------------------
	.section	.nv.global.init,"aw",@progbits
.nv.global.init:
	.type		_$_str,@object
	.size		_$_str,(_$_str_$_2 - _$_str)
_$_str:
        /*0000*/ 	.byte	0x5f, 0x5f, 0x43, 0x55, 0x44, 0x41, 0x5f, 0x46, 0x54, 0x5a, 0x00
	.type		_$_str_$_2,@object
	.size		_$_str_$_2,(.L_1 - _$_str_$_2)
_$_str_$_2:
        /*000b*/ 	.byte	0x5f, 0x5f, 0x43, 0x55, 0x44, 0x41, 0x5f, 0x50, 0x52, 0x45, 0x43, 0x5f, 0x53, 0x51, 0x52, 0x54
        /*001b*/ 	.byte	0x00
.L_1:


//--------------------- .nv.constant0.triton_poi_fused__native_batch_norm_legit_no_training_add_convolution_24 --------------------------
	.section	.nv.constant0.triton_poi_fused__native_batch_norm_legit_no_training_add_convolution_24,"a",@progbits
	.sectionflags	@""
	.align	4
.nv.constant0.triton_poi_fused__native_batch_norm_legit_no_training_add_convolution_24:
	.zero		628
